//
// Generated by NVIDIA NVVM Compiler
//
// Compiler Build ID: CL-36424714
// Cuda compilation tools, release 13.0, V13.0.88
// Based on NVVM 20.0.0
//

.version 9.0
.target sm_100
.address_size 64

	// .globl	_Z9helloCUDAv
.extern .func  (.param .b32 func_retval0) vprintf
(
	.param .b64 vprintf_param_0,
	.param .b64 vprintf_param_1
)
;
.global .align 1 .b8 $str[7] = {78, 105, 102, 116, 121, 46};

.visible .entry _Z9helloCUDAv()
{
	.reg .b32 	%r<3>;
	.reg .b64 	%rd<3>;

	mov.u64 	%rd1, $str;
	cvta.global.u64 	%rd2, %rd1;
	{ // callseq 0, 0
	.param .b64 param0;
	st.param.b64 	[param0], %rd2;
	.param .b64 param1;
	st.param.b64 	[param1], 0;
	.param .b32 retval0;
	call.uni (retval0), 
	vprintf, 
	(
	param0, 
	param1
	);
	ld.param.b32 	%r1, [retval0];
	} // callseq 0
	ret;

}


// ===== COMPILED SASS (sm_100) =====

	.target	sm_100

	.elftype	@"ET_EXEC"


//--------------------- .note.nv.tkinfo           --------------------------
	.section	.note.nv.tkinfo,"",@"SHT_NOTE"
	.sectionflags	@"SHF_NOTE_NV_TKINFO"
	.tkinfo
        /*0018*/ 	.word	0x00000002
        /*0030*/ 	.string	""
        /*0030*/ 	.string	"ptxas"
        /*0030*/ 	.string	"Cuda compilation tools, release 13.0, V13.0.88"
        /*0030*/ 	.string	"Build cuda_13.0.r13.0/compiler.36424714_0"
        /*0030*/ 	.string	"-arch sm_100 -m 64 "



//--------------------- .note.nv.cuinfo           --------------------------
	.section	.note.nv.cuinfo,"",@"SHT_NOTE"
	.sectionflags	@"SHF_NOTE_NV_CUINFO"
        /*0018*/ 	.short	0x0002
        /*001a*/ 	.short	0x0064
        /*001c*/ 	.short	0x0082
	.zero		2


//--------------------- .nv.info                  --------------------------
	.section	.nv.info,"",@"SHT_CUDA_INFO"
	.align	4


	//----- nvinfo : EIATTR_REGCOUNT
	.align		4
        /*0000*/ 	.byte	0x04, 0x2f
        /*0002*/ 	.short	(.L_2 - .L_1)
	.align		4
.L_1:
        /*0004*/ 	.word	index@(_Z9helloCUDAv)
        /*0008*/ 	.word	0x00000018


	//----- nvinfo : EIATTR_FRAME_SIZE
	.align		4
.L_2:
        /*000c*/ 	.byte	0x04, 0x11
        /*000e*/ 	.short	(.L_4 - .L_3)
	.align		4
.L_3:
        /*0010*/ 	.word	index@(_Z9helloCUDAv)
        /*0014*/ 	.word	0x00000000


	//----- nvinfo : EIATTR_MIN_STACK_SIZE
	.align		4
.L_4:
        /*0018*/ 	.byte	0x04, 0x12
        /*001a*/ 	.short	(.L_6 - .L_5)
	.align		4
.L_5:
        /*001c*/ 	.word	index@(_Z9helloCUDAv)
        /*0020*/ 	.word	0x00000000
.L_6:


//--------------------- .nv.compat                --------------------------
	.section	.nv.compat,"",@"SHT_CUDA_COMPAT_INFO"
	.align	4
        /*0000*/ 	.byte	0x02, 0x09, 0x00, 0x00, 0x02, 0x02, 0x01, 0x00, 0x02, 0x05, 0x05, 0x00, 0x03, 0x07, 0x01, 0x01
        /*0010*/ 	.byte	0x02, 0x03, 0x00, 0x00, 0x02, 0x06, 0x01, 0x00, 0x04, 0x0b, 0x08, 0x00, 0x09, 0x00, 0x00, 0x00
        /*0020*/ 	.byte	0x00, 0x00, 0x00, 0x00


//--------------------- .nv.info._Z9helloCUDAv    --------------------------
	.section	.nv.info._Z9helloCUDAv,"",@"SHT_CUDA_INFO"
	.sectionflags	@""
	.align	4


	//----- nvinfo : EIATTR_CUDA_API_VERSION
	.align		4
        /*0000*/ 	.byte	0x04, 0x37
        /*0002*/ 	.short	(.L_8 - .L_7)
.L_7:
        /*0004*/ 	.word	0x00000082


	//----- nvinfo : EIATTR_SPARSE_MMA_MASK
	.align		4
.L_8:
        /*0008*/ 	.byte	0x03, 0x50
        /*000a*/ 	.short	0x0000


	//----- nvinfo : EIATTR_MAXREG_COUNT
	.align		4
        /*000c*/ 	.byte	0x03, 0x1b
        /*000e*/ 	.short	0x00ff


	//----- nvinfo : EIATTR_EXTERNS
	.align		4
        /*0010*/ 	.byte	0x04, 0x0f
        /*0012*/ 	.short	(.L_10 - .L_9)


	//   ....[0]....
	.align		4
.L_9:
        /*0014*/ 	.word	index@(vprintf)


	//----- nvinfo : EIATTR_MERCURY_ISA_VERSION
	.align		4
.L_10:
        /*0018*/ 	.byte	0x03, 0x5f
        /*001a*/ 	.short	0x0101


	//----- nvinfo : EIATTR_VRC_CTA_INIT_COUNT
	.align		4
        /*001c*/ 	.byte	0x02, 0x4a
	.zero		1
	.zero		1


	//----- nvinfo : EIATTR_SYSCALL_OFFSETS
	.align		4
        /*0020*/ 	.byte	0x04, 0x46
        /*0022*/ 	.short	(.L_12 - .L_11)


	//   ....[0]....
.L_11:
        /*0024*/ 	.word	0x00000080


	//----- nvinfo : EIATTR_EXIT_INSTR_OFFSETS
	.align		4
.L_12:
        /*0028*/ 	.byte	0x04, 0x1c
        /*002a*/ 	.short	(.L_14 - .L_13)


	//   ....[0]....
.L_13:
        /*002c*/ 	.word	0x00000090


	//----- nvinfo : EIATTR_SW_WAR
	.align		4
.L_14:
        /*0030*/ 	.byte	0x04, 0x36
        /*0032*/ 	.short	(.L_16 - .L_15)
.L_15:
        /*0034*/ 	.word	0x00000008
.L_16:


//--------------------- .nv.callgraph             --------------------------
	.section	.nv.callgraph,"",@"SHT_CUDA_CALLGRAPH"
	.align	4
	.sectionentsize	8
	.align		4
        /*0000*/ 	.word	0x00000000
	.align		4
        /*0004*/ 	.word	0xffffffff
	.align		4
        /*0008*/ 	.word	index@(_Z9helloCUDAv)
	.align		4
        /*000c*/ 	.word	index@(vprintf)
	.align		4
        /*0010*/ 	.word	0x00000000
	.align		4
        /*0014*/ 	.word	0xfffffffe
	.align		4
        /*0018*/ 	.word	0x00000000
	.align		4
        /*001c*/ 	.word	0xfffffffd
	.align		4
        /*0020*/ 	.word	0x00000000
	.align		4
        /*0024*/ 	.word	0xfffffffc


//--------------------- .nv.constant4             --------------------------
	.section	.nv.constant4,"a",@progbits
	.align	8
	.align		8
.nv.constant4:
        /*0000*/ 	.dword	vprintf
	.align		8
        /*0008*/ 	.dword	$str


//--------------------- .text._Z9helloCUDAv       --------------------------
	.section	.text._Z9helloCUDAv,"ax",@progbits
	.align	128
        .global         _Z9helloCUDAv
        .type           _Z9helloCUDAv,@function
        .size           _Z9helloCUDAv,(.L_x_2 - _Z9helloCUDAv)
        .other          _Z9helloCUDAv,@"STO_CUDA_ENTRY STV_DEFAULT"
_Z9helloCUDAv:
.text._Z9helloCUDAv:
[----:B------:R-:W0:Y:S01]  /*0000*/  LDC R1, c[0x0][0x37c] ;  /* 0x0000df00ff017b82 */ /* 0x000e220000000800 */
[----:B------:R-:W-:Y:S01]  /*0010*/  MOV R0, 0x0 ;  /* 0x0000000000007802 */ /* 0x000fe20000000f00 */
[----:B------:R-:W1:Y:S01]  /*0020*/  LDCU.64 UR4, c[0x4][0x8] ;  /* 0x01000100ff0477ac */ /* 0x000e620008000a00 */
[----:B------:R-:W-:-:S05]  /*0030*/  CS2R R6, SRZ ;  /* 0x0000000000067805 */ /* 0x000fca000001ff00 */
[----:B------:R2:W3:Y:S01]  /*0040*/  LDC.64 R2, c[0x4][R0] ;  /* 0x0100000000027b82 */ /* 0x0004e20000000a00 */
[----:B-1----:R-:W-:Y:S02]  /*0050*/  IMAD.U32 R4, RZ, RZ, UR4 ;  /* 0x00000004ff047e24 */ /* 0x002fe4000f8e00ff */
[----:B--2---:R-:W-:-:S07]  /*0060*/  IMAD.U32 R5, RZ, RZ, UR5 ;  /* 0x00000005ff057e24 */ /* 0x004fce000f8e00ff */
[----:B------:R-:W-:-:S07]  /*0070*/  LEPC R20, `(.L_x_0) ;  /* 0x000000001014794e */ /* 0x000fce0000000000 */
[----:B0--3--:R-:W-:Y:S05]  /*0080*/  CALL.ABS.NOINC R2 ;  /* 0x0000000002007343 */ /* 0x009fea0003c00000 */
.L_x_0:
[----:B------:R-:W-:Y:S05]  /*0090*/  EXIT ;  /* 0x000000000000794d */ /* 0x000fea0003800000 */
.L_x_1:
[----:B------:R-:W-:-:S00]  /*00a0*/  BRA `(.L_x_1) ;  /* 0xfffffffc00fc7947 */ /* 0x000fc0000383ffff */
[----:B------:R-:W-:-:S00]  /*00b0*/  NOP ;  /* 0x0000000000007918 */ /* 0x000fc00000000000 */
        /* <DEDUP_REMOVED lines=12> */
.L_x_2:


//--------------------- .nv.global.init           --------------------------
	.section	.nv.global.init,"aw",@progbits
.nv.global.init:
	.type		$str,@object
	.size		$str,(.L_0 - $str)
$str:
        /*0000*/ 	.byte	0x4e, 0x69, 0x66, 0x74, 0x79, 0x2e, 0x00
.L_0:


//--------------------- .nv.shared.reserved.0     --------------------------
	.section	.nv.shared.reserved.0,"aw",@nobits
	.weak		__nv_reservedSMEM_offset_0_alias
	.size		__nv_reservedSMEM_offset_0_alias, 0, 64
	.other		__nv_reservedSMEM_offset_0_alias,@"STO_CUDA_RESERVED_SHARED STV_DEFAULT"
__nv_reservedSMEM_offset_0_alias:
	.zero		0
	.zero		64


//--------------------- .nv.constant0._Z9helloCUDAv --------------------------
	.section	.nv.constant0._Z9helloCUDAv,"a",@progbits
	.sectionflags	@""
	.align	4
.nv.constant0._Z9helloCUDAv:
	.zero		896


//--------------------- SYMBOLS --------------------------

	.type		.nv.reservedSmem.offset0,@object
	.size		.nv.reservedSmem.offset0,0x4
	.type		vprintf,@function
